//
// Generated by NVIDIA NVVM Compiler
//
// Compiler Build ID: CL-36424714
// Cuda compilation tools, release 13.0, V13.0.88
// Based on NVVM 20.0.0
//

.version 9.0
.target sm_100
.address_size 64

	// .globl	_Z11init_statesjP17curandStateXORWOW
.global .align 4 .b8 precalc_xorwow_matrix[102400];
.global .align 4 .b8 precalc_xorwow_offset_matrix[102400];
.global .align 4 .b8 mrg32k3aM1[2304];
.global .align 4 .b8 mrg32k3aM2[2304];
.global .align 4 .b8 mrg32k3aM1SubSeq[2016];
.global .align 4 .b8 mrg32k3aM2SubSeq[2016];
.global .align 4 .b8 mrg32k3aM1Seq[2304];
.global .align 4 .b8 mrg32k3aM2Seq[2304];
.const .align 8 .b8 __cr_lgamma_table[72];

.visible .entry _Z11init_statesjP17curandStateXORWOW(
	.param .u32 _Z11init_statesjP17curandStateXORWOW_param_0,
	.param .u64 .ptr .align 1 _Z11init_statesjP17curandStateXORWOW_param_1
)
{
	.reg .pred 	%p<24>;
	.reg .b32 	%r<409>;
	.reg .b64 	%rd<18>;

	ld.param.u32 	%r182, [_Z11init_statesjP17curandStateXORWOW_param_0];
	ld.param.u64 	%rd8, [_Z11init_statesjP17curandStateXORWOW_param_1];
	cvta.to.global.u64 	%rd9, %rd8;
	mov.u32 	%r183, %ctaid.x;
	mov.u32 	%r184, %ntid.x;
	mov.u32 	%r185, %tid.x;
	mad.lo.s32 	%r186, %r183, %r184, %r185;
	cvt.u64.u32 	%rd17, %r186;
	mul.wide.u32 	%rd10, %r186, 48;
	add.s64 	%rd2, %rd9, %rd10;
	xor.b32  	%r187, %r182, -1429050551;
	mul.lo.s32 	%r188, %r187, 1099087573;
	add.s32 	%r189, %r188, -638133224;
	add.s32 	%r190, %r188, 123456789;
	st.global.v2.u32 	[%rd2], {%r189, %r190};
	xor.b32  	%r191, %r188, 362436069;
	mov.b32 	%r192, -123459836;
	st.global.v2.u32 	[%rd2+8], {%r191, %r192};
	add.s32 	%r193, %r188, 5783321;
	mov.b32 	%r194, -589760388;
	st.global.v2.u32 	[%rd2+16], {%r194, %r193};
	setp.eq.s32 	%p1, %r186, 0;
	@%p1 bra 	$L__BB0_42;
	mov.b32 	%r315, 0;
	mov.u64 	%rd12, precalc_xorwow_matrix;
$L__BB0_2:
	and.b64  	%rd4, %rd17, 3;
	setp.eq.s64 	%p2, %rd4, 0;
	@%p2 bra 	$L__BB0_41;
	mul.wide.u32 	%rd11, %r315, 3200;
	add.s64 	%rd5, %rd12, %rd11;
	cvt.u32.u64 	%r2, %rd4;
	mov.b32 	%r316, 0;
$L__BB0_4:
	mov.b32 	%r329, 0;
	mov.u32 	%r330, %r329;
	mov.u32 	%r331, %r329;
	mov.u32 	%r332, %r329;
	mov.u32 	%r333, %r329;
	mov.u32 	%r322, %r329;
$L__BB0_5:
	mul.wide.u32 	%rd13, %r322, 4;
	add.s64 	%rd14, %rd2, %rd13;
	ld.global.u32 	%r10, [%rd14+4];
	shl.b32 	%r11, %r322, 5;
	mov.b32 	%r328, 0;
$L__BB0_6:
	.pragma "nounroll";
	shr.u32 	%r199, %r10, %r328;
	and.b32  	%r200, %r199, 1;
	setp.eq.b32 	%p3, %r200, 1;
	not.pred 	%p4, %p3;
	add.s32 	%r201, %r11, %r328;
	mul.lo.s32 	%r202, %r201, 5;
	mul.wide.u32 	%rd15, %r202, 4;
	add.s64 	%rd6, %rd5, %rd15;
	@%p4 bra 	$L__BB0_8;
	ld.global.u32 	%r203, [%rd6];
	xor.b32  	%r333, %r333, %r203;
	ld.global.u32 	%r204, [%rd6+4];
	xor.b32  	%r332, %r332, %r204;
	ld.global.u32 	%r205, [%rd6+8];
	xor.b32  	%r331, %r331, %r205;
	ld.global.u32 	%r206, [%rd6+12];
	xor.b32  	%r330, %r330, %r206;
	ld.global.u32 	%r207, [%rd6+16];
	xor.b32  	%r329, %r329, %r207;
$L__BB0_8:
	and.b32  	%r209, %r199, 2;
	setp.eq.s32 	%p5, %r209, 0;
	@%p5 bra 	$L__BB0_10;
	ld.global.u32 	%r210, [%rd6+20];
	xor.b32  	%r333, %r333, %r210;
	ld.global.u32 	%r211, [%rd6+24];
	xor.b32  	%r332, %r332, %r211;
	ld.global.u32 	%r212, [%rd6+28];
	xor.b32  	%r331, %r331, %r212;
	ld.global.u32 	%r213, [%rd6+32];
	xor.b32  	%r330, %r330, %r213;
	ld.global.u32 	%r214, [%rd6+36];
	xor.b32  	%r329, %r329, %r214;
$L__BB0_10:
	and.b32  	%r216, %r199, 4;
	setp.eq.s32 	%p6, %r216, 0;
	@%p6 bra 	$L__BB0_12;
	ld.global.u32 	%r217, [%rd6+40];
	xor.b32  	%r333, %r333, %r217;
	ld.global.u32 	%r218, [%rd6+44];
	xor.b32  	%r332, %r332, %r218;
	ld.global.u32 	%r219, [%rd6+48];
	xor.b32  	%r331, %r331, %r219;
	ld.global.u32 	%r220, [%rd6+52];
	xor.b32  	%r330, %r330, %r220;
	ld.global.u32 	%r221, [%rd6+56];
	xor.b32  	%r329, %r329, %r221;
$L__BB0_12:
	and.b32  	%r223, %r199, 8;
	setp.eq.s32 	%p7, %r223, 0;
	@%p7 bra 	$L__BB0_14;
	ld.global.u32 	%r224, [%rd6+60];
	xor.b32  	%r333, %r333, %r224;
	ld.global.u32 	%r225, [%rd6+64];
	xor.b32  	%r332, %r332, %r225;
	ld.global.u32 	%r226, [%rd6+68];
	xor.b32  	%r331, %r331, %r226;
	ld.global.u32 	%r227, [%rd6+72];
	xor.b32  	%r330, %r330, %r227;
	ld.global.u32 	%r228, [%rd6+76];
	xor.b32  	%r329, %r329, %r228;
$L__BB0_14:
	and.b32  	%r230, %r199, 16;
	setp.eq.s32 	%p8, %r230, 0;
	@%p8 bra 	$L__BB0_16;
	ld.global.u32 	%r231, [%rd6+80];
	xor.b32  	%r333, %r333, %r231;
	ld.global.u32 	%r232, [%rd6+84];
	xor.b32  	%r332, %r332, %r232;
	ld.global.u32 	%r233, [%rd6+88];
	xor.b32  	%r331, %r331, %r233;
	ld.global.u32 	%r234, [%rd6+92];
	xor.b32  	%r330, %r330, %r234;
	ld.global.u32 	%r235, [%rd6+96];
	xor.b32  	%r329, %r329, %r235;
$L__BB0_16:
	and.b32  	%r237, %r199, 32;
	setp.eq.s32 	%p9, %r237, 0;
	@%p9 bra 	$L__BB0_18;
	ld.global.u32 	%r238, [%rd6+100];
	xor.b32  	%r333, %r333, %r238;
	ld.global.u32 	%r239, [%rd6+104];
	xor.b32  	%r332, %r332, %r239;
	ld.global.u32 	%r240, [%rd6+108];
	xor.b32  	%r331, %r331, %r240;
	ld.global.u32 	%r241, [%rd6+112];
	xor.b32  	%r330, %r330, %r241;
	ld.global.u32 	%r242, [%rd6+116];
	xor.b32  	%r329, %r329, %r242;
$L__BB0_18:
	and.b32  	%r244, %r199, 64;
	setp.eq.s32 	%p10, %r244, 0;
	@%p10 bra 	$L__BB0_20;
	ld.global.u32 	%r245, [%rd6+120];
	xor.b32  	%r333, %r333, %r245;
	ld.global.u32 	%r246, [%rd6+124];
	xor.b32  	%r332, %r332, %r246;
	ld.global.u32 	%r247, [%rd6+128];
	xor.b32  	%r331, %r331, %r247;
	ld.global.u32 	%r248, [%rd6+132];
	xor.b32  	%r330, %r330, %r248;
	ld.global.u32 	%r249, [%rd6+136];
	xor.b32  	%r329, %r329, %r249;
$L__BB0_20:
	and.b32  	%r251, %r199, 128;
	setp.eq.s32 	%p11, %r251, 0;
	@%p11 bra 	$L__BB0_22;
	ld.global.u32 	%r252, [%rd6+140];
	xor.b32  	%r333, %r333, %r252;
	ld.global.u32 	%r253, [%rd6+144];
	xor.b32  	%r332, %r332, %r253;
	ld.global.u32 	%r254, [%rd6+148];
	xor.b32  	%r331, %r331, %r254;
	ld.global.u32 	%r255, [%rd6+152];
	xor.b32  	%r330, %r330, %r255;
	ld.global.u32 	%r256, [%rd6+156];
	xor.b32  	%r329, %r329, %r256;
$L__BB0_22:
	and.b32  	%r258, %r199, 256;
	setp.eq.s32 	%p12, %r258, 0;
	@%p12 bra 	$L__BB0_24;
	ld.global.u32 	%r259, [%rd6+160];
	xor.b32  	%r333, %r333, %r259;
	ld.global.u32 	%r260, [%rd6+164];
	xor.b32  	%r332, %r332, %r260;
	ld.global.u32 	%r261, [%rd6+168];
	xor.b32  	%r331, %r331, %r261;
	ld.global.u32 	%r262, [%rd6+172];
	xor.b32  	%r330, %r330, %r262;
	ld.global.u32 	%r263, [%rd6+176];
	xor.b32  	%r329, %r329, %r263;
$L__BB0_24:
	and.b32  	%r265, %r199, 512;
	setp.eq.s32 	%p13, %r265, 0;
	@%p13 bra 	$L__BB0_26;
	ld.global.u32 	%r266, [%rd6+180];
	xor.b32  	%r333, %r333, %r266;
	ld.global.u32 	%r267, [%rd6+184];
	xor.b32  	%r332, %r332, %r267;
	ld.global.u32 	%r268, [%rd6+188];
	xor.b32  	%r331, %r331, %r268;
	ld.global.u32 	%r269, [%rd6+192];
	xor.b32  	%r330, %r330, %r269;
	ld.global.u32 	%r270, [%rd6+196];
	xor.b32  	%r329, %r329, %r270;
$L__BB0_26:
	and.b32  	%r272, %r199, 1024;
	setp.eq.s32 	%p14, %r272, 0;
	@%p14 bra 	$L__BB0_28;
	ld.global.u32 	%r273, [%rd6+200];
	xor.b32  	%r333, %r333, %r273;
	ld.global.u32 	%r274, [%rd6+204];
	xor.b32  	%r332, %r332, %r274;
	ld.global.u32 	%r275, [%rd6+208];
	xor.b32  	%r331, %r331, %r275;
	ld.global.u32 	%r276, [%rd6+212];
	xor.b32  	%r330, %r330, %r276;
	ld.global.u32 	%r277, [%rd6+216];
	xor.b32  	%r329, %r329, %r277;
$L__BB0_28:
	and.b32  	%r279, %r199, 2048;
	setp.eq.s32 	%p15, %r279, 0;
	@%p15 bra 	$L__BB0_30;
	ld.global.u32 	%r280, [%rd6+220];
	xor.b32  	%r333, %r333, %r280;
	ld.global.u32 	%r281, [%rd6+224];
	xor.b32  	%r332, %r332, %r281;
	ld.global.u32 	%r282, [%rd6+228];
	xor.b32  	%r331, %r331, %r282;
	ld.global.u32 	%r283, [%rd6+232];
	xor.b32  	%r330, %r330, %r283;
	ld.global.u32 	%r284, [%rd6+236];
	xor.b32  	%r329, %r329, %r284;
$L__BB0_30:
	and.b32  	%r286, %r199, 4096;
	setp.eq.s32 	%p16, %r286, 0;
	@%p16 bra 	$L__BB0_32;
	ld.global.u32 	%r287, [%rd6+240];
	xor.b32  	%r333, %r333, %r287;
	ld.global.u32 	%r288, [%rd6+244];
	xor.b32  	%r332, %r332, %r288;
	ld.global.u32 	%r289, [%rd6+248];
	xor.b32  	%r331, %r331, %r289;
	ld.global.u32 	%r290, [%rd6+252];
	xor.b32  	%r330, %r330, %r290;
	ld.global.u32 	%r291, [%rd6+256];
	xor.b32  	%r329, %r329, %r291;
$L__BB0_32:
	and.b32  	%r293, %r199, 8192;
	setp.eq.s32 	%p17, %r293, 0;
	@%p17 bra 	$L__BB0_34;
	ld.global.u32 	%r294, [%rd6+260];
	xor.b32  	%r333, %r333, %r294;
	ld.global.u32 	%r295, [%rd6+264];
	xor.b32  	%r332, %r332, %r295;
	ld.global.u32 	%r296, [%rd6+268];
	xor.b32  	%r331, %r331, %r296;
	ld.global.u32 	%r297, [%rd6+272];
	xor.b32  	%r330, %r330, %r297;
	ld.global.u32 	%r298, [%rd6+276];
	xor.b32  	%r329, %r329, %r298;
$L__BB0_34:
	and.b32  	%r300, %r199, 16384;
	setp.eq.s32 	%p18, %r300, 0;
	@%p18 bra 	$L__BB0_36;
	ld.global.u32 	%r301, [%rd6+280];
	xor.b32  	%r333, %r333, %r301;
	ld.global.u32 	%r302, [%rd6+284];
	xor.b32  	%r332, %r332, %r302;
	ld.global.u32 	%r303, [%rd6+288];
	xor.b32  	%r331, %r331, %r303;
	ld.global.u32 	%r304, [%rd6+292];
	xor.b32  	%r330, %r330, %r304;
	ld.global.u32 	%r305, [%rd6+296];
	xor.b32  	%r329, %r329, %r305;
$L__BB0_36:
	and.b32  	%r307, %r199, 32768;
	setp.eq.s32 	%p19, %r307, 0;
	@%p19 bra 	$L__BB0_38;
	ld.global.u32 	%r308, [%rd6+300];
	xor.b32  	%r333, %r333, %r308;
	ld.global.u32 	%r309, [%rd6+304];
	xor.b32  	%r332, %r332, %r309;
	ld.global.u32 	%r310, [%rd6+308];
	xor.b32  	%r331, %r331, %r310;
	ld.global.u32 	%r311, [%rd6+312];
	xor.b32  	%r330, %r330, %r311;
	ld.global.u32 	%r312, [%rd6+316];
	xor.b32  	%r329, %r329, %r312;
$L__BB0_38:
	add.s32 	%r328, %r328, 16;
	setp.ne.s32 	%p20, %r328, 32;
	@%p20 bra 	$L__BB0_6;
	mad.lo.s32 	%r313, %r322, -31, %r11;
	add.s32 	%r322, %r313, 1;
	setp.ne.s32 	%p21, %r322, 5;
	@%p21 bra 	$L__BB0_5;
	st.global.u32 	[%rd2+4], %r333;
	st.global.u32 	[%rd2+8], %r332;
	st.global.u32 	[%rd2+12], %r331;
	st.global.u32 	[%rd2+16], %r330;
	st.global.u32 	[%rd2+20], %r329;
	add.s32 	%r316, %r316, 1;
	setp.lt.u32 	%p22, %r316, %r2;
	@%p22 bra 	$L__BB0_4;
$L__BB0_41:
	shr.u64 	%rd7, %rd17, 2;
	add.s32 	%r315, %r315, 1;
	setp.gt.u64 	%p23, %rd17, 3;
	mov.u64 	%rd17, %rd7;
	@%p23 bra 	$L__BB0_2;
$L__BB0_42:
	mov.b32 	%r314, 0;
	st.global.v2.u32 	[%rd2+24], {%r314, %r314};
	st.global.u32 	[%rd2+32], %r314;
	mov.b64 	%rd16, 0;
	st.global.u64 	[%rd2+40], %rd16;
	ret;

}
	// .globl	_Z9fill_gridP17curandStateXORWOWPj
.visible .entry _Z9fill_gridP17curandStateXORWOWPj(
	.param .u64 .ptr .align 1 _Z9fill_gridP17curandStateXORWOWPj_param_0,
	.param .u64 .ptr .align 1 _Z9fill_gridP17curandStateXORWOWPj_param_1
)
{
	.reg .pred 	%p<2>;
	.reg .b32 	%r<25>;
	.reg .b64 	%rd<9>;

	ld.param.u64 	%rd1, [_Z9fill_gridP17curandStateXORWOWPj_param_0];
	ld.param.u64 	%rd2, [_Z9fill_gridP17curandStateXORWOWPj_param_1];
	cvta.to.global.u64 	%rd3, %rd2;
	cvta.to.global.u64 	%rd4, %rd1;
	mov.u32 	%r1, %ctaid.x;
	mov.u32 	%r2, %ntid.x;
	mov.u32 	%r3, %tid.x;
	mad.lo.s32 	%r4, %r1, %r2, %r3;
	mul.wide.u32 	%rd5, %r4, 48;
	add.s64 	%rd6, %rd4, %rd5;
	ld.global.v2.u32 	{%r5, %r6}, [%rd6];
	shr.u32 	%r7, %r6, 2;
	xor.b32  	%r8, %r7, %r6;
	ld.global.v2.u32 	{%r9, %r10}, [%rd6+8];
	ld.global.v2.u32 	{%r11, %r12}, [%rd6+16];
	st.global.v2.u32 	[%rd6+8], {%r10, %r11};
	shl.b32 	%r13, %r12, 4;
	shl.b32 	%r14, %r8, 1;
	xor.b32  	%r15, %r14, %r13;
	xor.b32  	%r16, %r15, %r8;
	xor.b32  	%r17, %r16, %r12;
	st.global.v2.u32 	[%rd6+16], {%r12, %r17};
	add.s32 	%r18, %r5, 362437;
	st.global.v2.u32 	[%rd6], {%r18, %r9};
	add.s32 	%r19, %r17, %r18;
	mul.hi.u32 	%r20, %r19, 954437177;
	shr.u32 	%r21, %r20, 1;
	mul.lo.s32 	%r22, %r21, 9;
	sub.s32 	%r23, %r19, %r22;
	mul.wide.u32 	%rd7, %r4, 4;
	add.s64 	%rd8, %rd3, %rd7;
	setp.eq.s32 	%p1, %r23, 0;
	selp.b32 	%r24, 9, %r23, %p1;
	st.global.u32 	[%rd8], %r24;
	ret;

}
	// .globl	_Z15matrix_multiplyPjS_S_
.visible .entry _Z15matrix_multiplyPjS_S_(
	.param .u64 .ptr .align 1 _Z15matrix_multiplyPjS_S__param_0,
	.param .u64 .ptr .align 1 _Z15matrix_multiplyPjS_S__param_1,
	.param .u64 .ptr .align 1 _Z15matrix_multiplyPjS_S__param_2
)
{
	.reg .b32 	%r<6>;
	.reg .b64 	%rd<8>;

	ld.param.u64 	%rd1, [_Z15matrix_multiplyPjS_S__param_0];
	ld.param.u64 	%rd2, [_Z15matrix_multiplyPjS_S__param_2];
	cvta.to.global.u64 	%rd3, %rd2;
	cvta.to.global.u64 	%rd4, %rd1;
	mov.u32 	%r1, %ctaid.x;
	mov.u32 	%r2, %ntid.x;
	mov.u32 	%r3, %tid.x;
	mad.lo.s32 	%r4, %r1, %r2, %r3;
	mul.wide.u32 	%rd5, %r4, 4;
	add.s64 	%rd6, %rd4, %rd5;
	ld.global.u32 	%r5, [%rd6];
	add.s64 	%rd7, %rd3, %rd5;
	st.global.u32 	[%rd7], %r5;
	ret;

}


// ===== COMPILED SASS (sm_100) =====

	.target	sm_100

	.elftype	@"ET_EXEC"


//--------------------- .note.nv.tkinfo           --------------------------
	.section	.note.nv.tkinfo,"",@"SHT_NOTE"
	.sectionflags	@"SHF_NOTE_NV_TKINFO"
	.tkinfo
        /*0018*/ 	.word	0x00000002
        /*0030*/ 	.string	""
        /*0030*/ 	.string	"ptxas"
        /*0030*/ 	.string	"Cuda compilation tools, release 13.0, V13.0.88"
        /*0030*/ 	.string	"Build cuda_13.0.r13.0/compiler.36424714_0"
        /*0030*/ 	.string	"-arch sm_100 -m 64 "



//--------------------- .note.nv.cuinfo           --------------------------
	.section	.note.nv.cuinfo,"",@"SHT_NOTE"
	.sectionflags	@"SHF_NOTE_NV_CUINFO"
        /*0018*/ 	.short	0x0002
        /*001a*/ 	.short	0x0064
        /*001c*/ 	.short	0x0082
	.zero		2


//--------------------- .nv.info                  --------------------------
	.section	.nv.info,"",@"SHT_CUDA_INFO"
	.align	4


	//----- nvinfo : EIATTR_REGCOUNT
	.align		4
        /*0000*/ 	.byte	0x04, 0x2f
        /*0002*/ 	.short	(.L_10 - .L_9)
	.align		4
.L_9:
        /*0004*/ 	.word	index@(_Z11init_statesjP17curandStateXORWOW)
        /*0008*/ 	.word	0x0000001f


	//----- nvinfo : EIATTR_FRAME_SIZE
	.align		4
.L_10:
        /*000c*/ 	.byte	0x04, 0x11
        /*000e*/ 	.short	(.L_12 - .L_11)
	.align		4
.L_11:
        /*0010*/ 	.word	index@(_Z11init_statesjP17curandStateXORWOW)
        /*0014*/ 	.word	0x00000000


	//----- nvinfo : EIATTR_REGCOUNT
	.align		4
.L_12:
        /*0018*/ 	.byte	0x04, 0x2f
        /*001a*/ 	.short	(.L_14 - .L_13)
	.align		4
.L_13:
        /*001c*/ 	.word	index@(_Z9fill_gridP17curandStateXORWOWPj)
        /*0020*/ 	.word	0x00000014


	//----- nvinfo : EIATTR_FRAME_SIZE
	.align		4
.L_14:
        /*0024*/ 	.byte	0x04, 0x11
        /*0026*/ 	.short	(.L_16 - .L_15)
	.align		4
.L_15:
        /*0028*/ 	.word	index@(_Z9fill_gridP17curandStateXORWOWPj)
        /*002c*/ 	.word	0x00000000


	//----- nvinfo : EIATTR_REGCOUNT
	.align		4
.L_16:
        /*0030*/ 	.byte	0x04, 0x2f
        /*0032*/ 	.short	(.L_18 - .L_17)
	.align		4
.L_17:
        /*0034*/ 	.word	index@(_Z15matrix_multiplyPjS_S_)
        /*0038*/ 	.word	0x0000000a


	//----- nvinfo : EIATTR_FRAME_SIZE
	.align		4
.L_18:
        /*003c*/ 	.byte	0x04, 0x11
        /*003e*/ 	.short	(.L_20 - .L_19)
	.align		4
.L_19:
        /*0040*/ 	.word	index@(_Z15matrix_multiplyPjS_S_)
        /*0044*/ 	.word	0x00000000


	//----- nvinfo : EIATTR_MIN_STACK_SIZE
	.align		4
.L_20:
        /*0048*/ 	.byte	0x04, 0x12
        /*004a*/ 	.short	(.L_22 - .L_21)
	.align		4
.L_21:
        /*004c*/ 	.word	index@(_Z15matrix_multiplyPjS_S_)
        /*0050*/ 	.word	0x00000000


	//----- nvinfo : EIATTR_MIN_STACK_SIZE
	.align		4
.L_22:
        /*0054*/ 	.byte	0x04, 0x12
        /*0056*/ 	.short	(.L_24 - .L_23)
	.align		4
.L_23:
        /*0058*/ 	.word	index@(_Z9fill_gridP17curandStateXORWOWPj)
        /*005c*/ 	.word	0x00000000


	//----- nvinfo : EIATTR_MIN_STACK_SIZE
	.align		4
.L_24:
        /*0060*/ 	.byte	0x04, 0x12
        /*0062*/ 	.short	(.L_26 - .L_25)
	.align		4
.L_25:
        /*0064*/ 	.word	index@(_Z11init_statesjP17curandStateXORWOW)
        /*0068*/ 	.word	0x00000000
.L_26:


//--------------------- .nv.compat                --------------------------
	.section	.nv.compat,"",@"SHT_CUDA_COMPAT_INFO"
	.align	4
        /*0000*/ 	.byte	0x02, 0x09, 0x00, 0x00, 0x02, 0x02, 0x01, 0x00, 0x02, 0x05, 0x05, 0x00, 0x03, 0x07, 0x01, 0x01
        /*0010*/ 	.byte	0x02, 0x03, 0x00, 0x00, 0x02, 0x06, 0x01, 0x00, 0x04, 0x0b, 0x08, 0x00, 0x09, 0x00, 0x00, 0x00
        /*0020*/ 	.byte	0x00, 0x00, 0x00, 0x00


//--------------------- .nv.info._Z15matrix_multiplyPjS_S_ --------------------------
	.section	.nv.info._Z15matrix_multiplyPjS_S_,"",@"SHT_CUDA_INFO"
	.sectionflags	@""
	.align	4


	//----- nvinfo : EIATTR_CUDA_API_VERSION
	.align		4
        /*0000*/ 	.byte	0x04, 0x37
        /*0002*/ 	.short	(.L_28 - .L_27)
.L_27:
        /*0004*/ 	.word	0x00000082


	//----- nvinfo : EIATTR_KPARAM_INFO
	.align		4
.L_28:
        /*0008*/ 	.byte	0x04, 0x17
        /*000a*/ 	.short	(.L_30 - .L_29)
.L_29:
        /*000c*/ 	.word	0x00000000
        /*0010*/ 	.short	0x0002
        /*0012*/ 	.short	0x0010
        /*0014*/ 	.byte	0x00, 0xf5, 0x21, 0x00


	//----- nvinfo : EIATTR_KPARAM_INFO
	.align		4
.L_30:
        /*0018*/ 	.byte	0x04, 0x17
        /*001a*/ 	.short	(.L_32 - .L_31)
.L_31:
        /*001c*/ 	.word	0x00000000
        /*0020*/ 	.short	0x0001
        /*0022*/ 	.short	0x0008
        /*0024*/ 	.byte	0x00, 0xf5, 0x21, 0x00


	//----- nvinfo : EIATTR_KPARAM_INFO
	.align		4
.L_32:
        /*0028*/ 	.byte	0x04, 0x17
        /*002a*/ 	.short	(.L_34 - .L_33)
.L_33:
        /*002c*/ 	.word	0x00000000
        /*0030*/ 	.short	0x0000
        /*0032*/ 	.short	0x0000
        /*0034*/ 	.byte	0x00, 0xf5, 0x21, 0x00


	//----- nvinfo : EIATTR_SPARSE_MMA_MASK
	.align		4
.L_34:
        /*0038*/ 	.byte	0x03, 0x50
        /*003a*/ 	.short	0x0000


	//----- nvinfo : EIATTR_MAXREG_COUNT
	.align		4
        /*003c*/ 	.byte	0x03, 0x1b
        /*003e*/ 	.short	0x00ff


	//----- nvinfo : EIATTR_MERCURY_ISA_VERSION
	.align		4
        /*0040*/ 	.byte	0x03, 0x5f
        /*0042*/ 	.short	0x0101


	//----- nvinfo : EIATTR_VRC_CTA_INIT_COUNT
	.align		4
        /*0044*/ 	.byte	0x02, 0x4a
	.zero		1
	.zero		1


	//----- nvinfo : EIATTR_EXIT_INSTR_OFFSETS
	.align		4
        /*0048*/ 	.byte	0x04, 0x1c
        /*004a*/ 	.short	(.L_36 - .L_35)


	//   ....[0]....
.L_35:
        /*004c*/ 	.word	0x000000c0


	//----- nvinfo : EIATTR_CBANK_PARAM_SIZE
	.align		4
.L_36:
        /*0050*/ 	.byte	0x03, 0x19
        /*0052*/ 	.short	0x0018


	//----- nvinfo : EIATTR_PARAM_CBANK
	.align		4
        /*0054*/ 	.byte	0x04, 0x0a
        /*0056*/ 	.short	(.L_38 - .L_37)
	.align		4
.L_37:
        /*0058*/ 	.word	index@(.nv.constant0._Z15matrix_multiplyPjS_S_)
        /*005c*/ 	.short	0x0380
        /*005e*/ 	.short	0x0018


	//----- nvinfo : EIATTR_SW_WAR
	.align		4
.L_38:
        /*0060*/ 	.byte	0x04, 0x36
        /*0062*/ 	.short	(.L_40 - .L_39)
.L_39:
        /*0064*/ 	.word	0x00000008
.L_40:


//--------------------- .nv.info._Z9fill_gridP17curandStateXORWOWPj --------------------------
	.section	.nv.info._Z9fill_gridP17curandStateXORWOWPj,"",@"SHT_CUDA_INFO"
	.sectionflags	@""
	.align	4


	//----- nvinfo : EIATTR_CUDA_API_VERSION
	.align		4
        /*0000*/ 	.byte	0x04, 0x37
        /*0002*/ 	.short	(.L_42 - .L_41)
.L_41:
        /*0004*/ 	.word	0x00000082


	//----- nvinfo : EIATTR_KPARAM_INFO
	.align		4
.L_42:
        /*0008*/ 	.byte	0x04, 0x17
        /*000a*/ 	.short	(.L_44 - .L_43)
.L_43:
        /*000c*/ 	.word	0x00000000
        /*0010*/ 	.short	0x0001
        /*0012*/ 	.short	0x0008
        /*0014*/ 	.byte	0x00, 0xf5, 0x21, 0x00


	//----- nvinfo : EIATTR_KPARAM_INFO
	.align		4
.L_44:
        /*0018*/ 	.byte	0x04, 0x17
        /*001a*/ 	.short	(.L_46 - .L_45)
.L_45:
        /*001c*/ 	.word	0x00000000
        /*0020*/ 	.short	0x0000
        /*0022*/ 	.short	0x0000
        /*0024*/ 	.byte	0x00, 0xf5, 0x21, 0x00


	//----- nvinfo : EIATTR_SPARSE_MMA_MASK
	.align		4
.L_46:
        /*0028*/ 	.byte	0x03, 0x50
        /*002a*/ 	.short	0x0000


	//----- nvinfo : EIATTR_MAXREG_COUNT
	.align		4
        /*002c*/ 	.byte	0x03, 0x1b
        /*002e*/ 	.short	0x00ff


	//----- nvinfo : EIATTR_MERCURY_ISA_VERSION
	.align		4
        /*0030*/ 	.byte	0x03, 0x5f
        /*0032*/ 	.short	0x0101


	//----- nvinfo : EIATTR_VRC_CTA_INIT_COUNT
	.align		4
        /*0034*/ 	.byte	0x02, 0x4a
	.zero		1
	.zero		1


	//----- nvinfo : EIATTR_EXIT_INSTR_OFFSETS
	.align		4
        /*0038*/ 	.byte	0x04, 0x1c
        /*003a*/ 	.short	(.L_48 - .L_47)


	//   ....[0]....
.L_47:
        /*003c*/ 	.word	0x00000220


	//----- nvinfo : EIATTR_CBANK_PARAM_SIZE
	.align		4
.L_48:
        /*0040*/ 	.byte	0x03, 0x19
        /*0042*/ 	.short	0x0010


	//----- nvinfo : EIATTR_PARAM_CBANK
	.align		4
        /*0044*/ 	.byte	0x04, 0x0a
        /*0046*/ 	.short	(.L_50 - .L_49)
	.align		4
.L_49:
        /*0048*/ 	.word	index@(.nv.constant0._Z9fill_gridP17curandStateXORWOWPj)
        /*004c*/ 	.short	0x0380
        /*004e*/ 	.short	0x0010


	//----- nvinfo : EIATTR_SW_WAR
	.align		4
.L_50:
        /*0050*/ 	.byte	0x04, 0x36
        /*0052*/ 	.short	(.L_52 - .L_51)
.L_51:
        /*0054*/ 	.word	0x00000008
.L_52:


//--------------------- .nv.info._Z11init_statesjP17curandStateXORWOW --------------------------
	.section	.nv.info._Z11init_statesjP17curandStateXORWOW,"",@"SHT_CUDA_INFO"
	.sectionflags	@""
	.align	4


	//----- nvinfo : EIATTR_CUDA_API_VERSION
	.align		4
        /*0000*/ 	.byte	0x04, 0x37
        /*0002*/ 	.short	(.L_54 - .L_53)
.L_53:
        /*0004*/ 	.word	0x00000082


	//----- nvinfo : EIATTR_KPARAM_INFO
	.align		4
.L_54:
        /*0008*/ 	.byte	0x04, 0x17
        /*000a*/ 	.short	(.L_56 - .L_55)
.L_55:
        /*000c*/ 	.word	0x00000000
        /*0010*/ 	.short	0x0001
        /*0012*/ 	.short	0x0008
        /*0014*/ 	.byte	0x00, 0xf5, 0x21, 0x00


	//----- nvinfo : EIATTR_KPARAM_INFO
	.align		4
.L_56:
        /*0018*/ 	.byte	0x04, 0x17
        /*001a*/ 	.short	(.L_58 - .L_57)
.L_57:
        /*001c*/ 	.word	0x00000000
        /*0020*/ 	.short	0x0000
        /*0022*/ 	.short	0x0000
        /*0024*/ 	.byte	0x00, 0xf0, 0x11, 0x00


	//----- nvinfo : EIATTR_SPARSE_MMA_MASK
	.align		4
.L_58:
        /*0028*/ 	.byte	0x03, 0x50
        /*002a*/ 	.short	0x0000


	//----- nvinfo : EIATTR_MAXREG_COUNT
	.align		4
        /*002c*/ 	.byte	0x03, 0x1b
        /*002e*/ 	.short	0x00ff


	//----- nvinfo : EIATTR_MERCURY_ISA_VERSION
	.align		4
        /*0030*/ 	.byte	0x03, 0x5f
        /*0032*/ 	.short	0x0101


	//----- nvinfo : EIATTR_VRC_CTA_INIT_COUNT
	.align		4
        /*0034*/ 	.byte	0x02, 0x4a
	.zero		1
	.zero		1


	//----- nvinfo : EIATTR_EXIT_INSTR_OFFSETS
	.align		4
        /*0038*/ 	.byte	0x04, 0x1c
        /*003a*/ 	.short	(.L_60 - .L_59)


	//   ....[0]....
.L_59:
        /*003c*/ 	.word	0x00000ea0


	//----- nvinfo : EIATTR_CRS_STACK_SIZE
	.align		4
.L_60:
        /*0040*/ 	.byte	0x04, 0x1e
        /*0042*/ 	.short	(.L_62 - .L_61)
.L_61:
        /*0044*/ 	.word	0x00000000


	//----- nvinfo : EIATTR_CBANK_PARAM_SIZE
	.align		4
.L_62:
        /*0048*/ 	.byte	0x03, 0x19
        /*004a*/ 	.short	0x0010


	//----- nvinfo : EIATTR_PARAM_CBANK
	.align		4
        /*004c*/ 	.byte	0x04, 0x0a
        /*004e*/ 	.short	(.L_64 - .L_63)
	.align		4
.L_63:
        /*0050*/ 	.word	index@(.nv.constant0._Z11init_statesjP17curandStateXORWOW)
        /*0054*/ 	.short	0x0380
        /*0056*/ 	.short	0x0010


	//----- nvinfo : EIATTR_SW_WAR
	.align		4
.L_64:
        /*0058*/ 	.byte	0x04, 0x36
        /*005a*/ 	.short	(.L_66 - .L_65)
.L_65:
        /*005c*/ 	.word	0x00000008
.L_66:


//--------------------- .nv.callgraph             --------------------------
	.section	.nv.callgraph,"",@"SHT_CUDA_CALLGRAPH"
	.align	4
	.sectionentsize	8
	.align		4
        /*0000*/ 	.word	0x00000000
	.align		4
        /*0004*/ 	.word	0xffffffff
	.align		4
        /*0008*/ 	.word	0x00000000
	.align		4
        /*000c*/ 	.word	0xfffffffe
	.align		4
        /*0010*/ 	.word	0x00000000
	.align		4
        /*0014*/ 	.word	0xfffffffd
	.align		4
        /*0018*/ 	.word	0x00000000
	.align		4
        /*001c*/ 	.word	0xfffffffc


//--------------------- .nv.constant4             --------------------------
	.section	.nv.constant4,"a",@progbits
	.align	8
	.align		8
.nv.constant4:
        /*0000*/ 	.dword	precalc_xorwow_matrix
	.align		8
        /*0008*/ 	.dword	precalc_xorwow_offset_matrix
	.align		8
        /*0010*/ 	.dword	mrg32k3aM1
	.align		8
        /*0018*/ 	.dword	mrg32k3aM2
	.align		8
        /*0020*/ 	.dword	mrg32k3aM1SubSeq
	.align		8
        /*0028*/ 	.dword	mrg32k3aM2SubSeq
	.align		8
        /*0030*/ 	.dword	mrg32k3aM1Seq
	.align		8
        /*0038*/ 	.dword	mrg32k3aM2Seq


//--------------------- .nv.constant3             --------------------------
	.section	.nv.constant3,"a",@progbits
	.align	8
.nv.constant3:
	.type		__cr_lgamma_table,@object
	.size		__cr_lgamma_table,(.L_8 - __cr_lgamma_table)
__cr_lgamma_table:
        /*0000*/ 	.byte	0x00, 0x00, 0x00, 0x00, 0x00, 0x00, 0x00, 0x00, 0x00, 0x00, 0x00, 0x00, 0x00, 0x00, 0x00, 0x00
        /*0010*/ 	.byte	0xef, 0x39, 0xfa, 0xfe, 0x42, 0x2e, 0xe6, 0x3f, 0x02, 0x20, 0x2a, 0xfa, 0x0b, 0xab, 0xfc, 0x3f
        /*0020*/ 	.byte	0xf9, 0x2c, 0x92, 0x7c, 0xa7, 0x6c, 0x09, 0x40, 0xc9, 0x79, 0x44, 0x3c, 0x64, 0x26, 0x13, 0x40
        /*0030*/ 	.byte	0xca, 0x01, 0xcf, 0x3a, 0x27, 0x51, 0x1a, 0x40, 0x30, 0xcc, 0x2d, 0xf3, 0xe1, 0x0c, 0x21, 0x40
        /*0040*/ 	.byte	0x0d, 0xb7, 0xfc, 0x82, 0x8e, 0x35, 0x25, 0x40
.L_8:


//--------------------- .text._Z15matrix_multiplyPjS_S_ --------------------------
	.section	.text._Z15matrix_multiplyPjS_S_,"ax",@progbits
	.align	128
        .global         _Z15matrix_multiplyPjS_S_
        .type           _Z15matrix_multiplyPjS_S_,@function
        .size           _Z15matrix_multiplyPjS_S_,(.L_x_11 - _Z15matrix_multiplyPjS_S_)
        .other          _Z15matrix_multiplyPjS_S_,@"STO_CUDA_ENTRY STV_DEFAULT"
_Z15matrix_multiplyPjS_S_:
.text._Z15matrix_multiplyPjS_S_:
[----:B------:R-:W-:Y:S01]  /*0000*/  LDC R1, c[0x0][0x37c] ;  /* 0x0000df00ff017b82 */ /* 0x000fe20000000800 */
[----:B------:R-:W0:Y:S07]  /*0010*/  S2R R0, SR_TID.X ;  /* 0x0000000000007919 */ /* 0x000e2e0000002100 */
[----:B------:R-:W0:Y:S01]  /*0020*/  S2UR UR6, SR_CTAID.X ;  /* 0x00000000000679c3 */ /* 0x000e220000002500 */
[----:B------:R-:W1:Y:S07]  /*0030*/  LDCU.64 UR4, c[0x0][0x358] ;  /* 0x00006b00ff0477ac */ /* 0x000e6e0008000a00 */
[----:B------:R-:W0:Y:S08]  /*0040*/  LDC R7, c[0x0][0x360] ;  /* 0x0000d800ff077b82 */ /* 0x000e300000000800 */
[----:B------:R-:W2:Y:S08]  /*0050*/  LDC.64 R2, c[0x0][0x380] ;  /* 0x0000e000ff027b82 */ /* 0x000eb00000000a00 */
[----:B------:R-:W3:Y:S01]  /*0060*/  LDC.64 R4, c[0x0][0x390] ;  /* 0x0000e400ff047b82 */ /* 0x000ee20000000a00 */
[----:B0-----:R-:W-:-:S04]  /*0070*/  IMAD R7, R7, UR6, R0 ;  /* 0x0000000607077c24 */ /* 0x001fc8000f8e0200 */
[----:B--2---:R-:W-:-:S06]  /*0080*/  IMAD.WIDE.U32 R2, R7, 0x4, R2 ;  /* 0x0000000407027825 */ /* 0x004fcc00078e0002 */
[----:B-1----:R-:W2:Y:S01]  /*0090*/  LDG.E R3, desc[UR4][R2.64] ;  /* 0x0000000402037981 */ /* 0x002ea2000c1e1900 */
[----:B---3--:R-:W-:-:S05]  /*00a0*/  IMAD.WIDE.U32 R4, R7, 0x4, R4 ;  /* 0x0000000407047825 */ /* 0x008fca00078e0004 */
[----:B--2---:R-:W-:Y:S01]  /*00b0*/  STG.E desc[UR4][R4.64], R3 ;  /* 0x0000000304007986 */ /* 0x004fe2000c101904 */
[----:B------:R-:W-:Y:S05]  /*00c0*/  EXIT ;  /* 0x000000000000794d */ /* 0x000fea0003800000 */
.L_x_0:
[----:B------:R-:W-:-:S00]  /*00d0*/  BRA `(.L_x_0) ;  /* 0xfffffffc00fc7947 */ /* 0x000fc0000383ffff */
[----:B------:R-:W-:-:S00]  /*00e0*/  NOP ;  /* 0x0000000000007918 */ /* 0x000fc00000000000 */
        /* <DEDUP_REMOVED lines=9> */
.L_x_11:


//--------------------- .text._Z9fill_gridP17curandStateXORWOWPj --------------------------
	.section	.text._Z9fill_gridP17curandStateXORWOWPj,"ax",@progbits
	.align	128
        .global         _Z9fill_gridP17curandStateXORWOWPj
        .type           _Z9fill_gridP17curandStateXORWOWPj,@function
        .size           _Z9fill_gridP17curandStateXORWOWPj,(.L_x_12 - _Z9fill_gridP17curandStateXORWOWPj)
        .other          _Z9fill_gridP17curandStateXORWOWPj,@"STO_CUDA_ENTRY STV_DEFAULT"
_Z9fill_gridP17curandStateXORWOWPj:
.text._Z9fill_gridP17curandStateXORWOWPj:
[----:B------:R-:W-:Y:S01]  /*0000*/  LDC R1, c[0x0][0x37c] ;  /* 0x0000df00ff017b82 */ /* 0x000fe20000000800 */
[----:B------:R-:W0:Y:S07]  /*0010*/  S2R R0, SR_TID.X ;  /* 0x0000000000007919 */ /* 0x000e2e0000002100 */
[----:B------:R-:W0:Y:S01]  /*0020*/  S2UR UR6, SR_CTAID.X ;  /* 0x00000000000679c3 */ /* 0x000e220000002500 */
[----:B------:R-:W1:Y:S07]  /*0030*/  LDCU.64 UR4, c[0x0][0x358] ;  /* 0x00006b00ff0477ac */ /* 0x000e6e0008000a00 */
[----:B------:R-:W0:Y:S08]  /*0040*/  LDC R9, c[0x0][0x360] ;  /* 0x0000d800ff097b82 */ /* 0x000e300000000800 */
[----:B------:R-:W2:Y:S01]  /*0050*/  LDC.64 R2, c[0x0][0x380] ;  /* 0x0000e000ff027b82 */ /* 0x000ea20000000a00 */
[----:B0-----:R-:W-:-:S04]  /*0060*/  IMAD R9, R9, UR6, R0 ;  /* 0x0000000609097c24 */ /* 0x001fc8000f8e0200 */
[----:B--2---:R-:W-:-:S05]  /*0070*/  IMAD.WIDE.U32 R2, R9, 0x30, R2 ;  /* 0x0000003009027825 */ /* 0x004fca00078e0002 */
[----:B-1----:R-:W2:Y:S04]  /*0080*/  LDG.E.64 R12, desc[UR4][R2.64] ;  /* 0x00000004020c7981 */ /* 0x002ea8000c1e1b00 */
[----:B------:R-:W3:Y:S04]  /*0090*/  LDG.E.64 R4, desc[UR4][R2.64+0x10] ;  /* 0x0000100402047981 */ /* 0x000ee8000c1e1b00 */
[----:B------:R-:W4:Y:S01]  /*00a0*/  LDG.E.64 R6, desc[UR4][R2.64+0x8] ;  /* 0x0000080402067981 */ /* 0x000f22000c1e1b00 */
[----:B--2---:R-:W-:-:S04]  /*00b0*/  SHF.R.U32.HI R0, RZ, 0x2, R13 ;  /* 0x00000002ff007819 */ /* 0x004fc8000001160d */
[----:B------:R-:W-:Y:S01]  /*00c0*/  LOP3.LUT R0, R0, R13, RZ, 0x3c, !PT ;  /* 0x0000000d00007212 */ /* 0x000fe200078e3cff */
[----:B---3--:R-:W-:Y:S01]  /*00d0*/  IMAD.SHL.U32 R11, R5, 0x10, RZ ;  /* 0x00000010050b7824 */ /* 0x008fe200078e00ff */
[----:B------:R-:W-:Y:S01]  /*00e0*/  MOV R15, R4 ;  /* 0x00000004000f7202 */ /* 0x000fe20000000f00 */
[----:B------:R-:W-:Y:S01]  /*00f0*/  IMAD.MOV.U32 R16, RZ, RZ, R5 ;  /* 0x000000ffff107224 */ /* 0x000fe200078e0005 */
[----:B----4-:R-:W-:Y:S01]  /*0100*/  MOV R14, R7 ;  /* 0x00000007000e7202 */ /* 0x010fe20000000f00 */
[----:B------:R-:W-:-:S04]  /*0110*/  IMAD.SHL.U32 R8, R0, 0x2, RZ ;  /* 0x0000000200087824 */ /* 0x000fc800078e00ff */
[----:B------:R-:W-:Y:S01]  /*0120*/  STG.E.64 desc[UR4][R2.64+0x8], R14 ;  /* 0x0000080e02007986 */ /* 0x000fe2000c101b04 */
[----:B------:R-:W-:Y:S02]  /*0130*/  LOP3.LUT R0, R0, R8, R11, 0x96, !PT ;  /* 0x0000000800007212 */ /* 0x000fe400078e960b */
[----:B------:R-:W-:Y:S01]  /*0140*/  IADD3 R8, PT, PT, R12, 0x587c5, RZ ;  /* 0x000587c50c087810 */ /* 0x000fe20007ffe0ff */
[----:B------:R-:W0:Y:S01]  /*0150*/  LDC.64 R10, c[0x0][0x388] ;  /* 0x0000e200ff0a7b82 */ /* 0x000e220000000a00 */
[----:B------:R-:W-:-:S05]  /*0160*/  LOP3.LUT R17, R0, R5, RZ, 0x3c, !PT ;  /* 0x0000000500117212 */ /* 0x000fca00078e3cff */
[----:B------:R-:W-:Y:S01]  /*0170*/  IMAD.IADD R0, R17, 0x1, R8 ;  /* 0x0000000111007824 */ /* 0x000fe200078e0208 */
[----:B------:R-:W-:Y:S03]  /*0180*/  STG.E.64 desc[UR4][R2.64+0x10], R16 ;  /* 0x0000101002007986 */ /* 0x000fe6000c101b04 */
[----:B------:R-:W-:-:S05]  /*0190*/  IMAD.HI.U32 R12, R0, 0x38e38e39, RZ ;  /* 0x38e38e39000c7827 */ /* 0x000fca00078e00ff */
[----:B------:R-:W-:-:S05]  /*01a0*/  SHF.R.U32.HI R13, RZ, 0x1, R12 ;  /* 0x00000001ff0d7819 */ /* 0x000fca000001160c */
[----:B------:R-:W-:Y:S02]  /*01b0*/  IMAD R13, R13, -0x9, R0 ;  /* 0xfffffff70d0d7824 */ /* 0x000fe400078e0200 */
[----:B0-----:R-:W-:-:S03]  /*01c0*/  IMAD.WIDE.U32 R10, R9, 0x4, R10 ;  /* 0x00000004090a7825 */ /* 0x001fc600078e000a */
[----:B------:R-:W-:Y:S01]  /*01d0*/  ISETP.NE.AND P0, PT, R13, RZ, PT ;  /* 0x000000ff0d00720c */ /* 0x000fe20003f05270 */
[----:B------:R-:W-:-:S03]  /*01e0*/  IMAD.MOV.U32 R9, RZ, RZ, R6 ;  /* 0x000000ffff097224 */ /* 0x000fc600078e0006 */
[----:B------:R-:W-:Y:S02]  /*01f0*/  SEL R13, R13, 0x9, P0 ;  /* 0x000000090d0d7807 */ /* 0x000fe40000000000 */
[----:B------:R-:W-:Y:S04]  /*0200*/  STG.E.64 desc[UR4][R2.64], R8 ;  /* 0x0000000802007986 */ /* 0x000fe8000c101b04 */
[----:B------:R-:W-:Y:S01]  /*0210*/  STG.E desc[UR4][R10.64], R13 ;  /* 0x0000000d0a007986 */ /* 0x000fe2000c101904 */
[----:B------:R-:W-:Y:S05]  /*0220*/  EXIT ;  /* 0x000000000000794d */ /* 0x000fea0003800000 */
.L_x_1:
        /* <DEDUP_REMOVED lines=13> */
.L_x_12:


//--------------------- .text._Z11init_statesjP17curandStateXORWOW --------------------------
	.section	.text._Z11init_statesjP17curandStateXORWOW,"ax",@progbits
	.align	128
        .global         _Z11init_statesjP17curandStateXORWOW
        .type           _Z11init_statesjP17curandStateXORWOW,@function
        .size           _Z11init_statesjP17curandStateXORWOW,(.L_x_13 - _Z11init_statesjP17curandStateXORWOW)
        .other          _Z11init_statesjP17curandStateXORWOW,@"STO_CUDA_ENTRY STV_DEFAULT"
_Z11init_statesjP17curandStateXORWOW:
.text._Z11init_statesjP17curandStateXORWOW:
[----:B------:R-:W-:Y:S01]  /*0000*/  LDC R1, c[0x0][0x37c] ;  /* 0x0000df00ff017b82 */ /* 0x000fe20000000800 */
[----:B------:R-:W0:Y:S07]  /*0010*/  S2R R3, SR_TID.X ;  /* 0x0000000000037919 */ /* 0x000e2e0000002100 */
[----:B------:R-:W1:Y:S01]  /*0020*/  LDC R2, c[0x0][0x380] ;  /* 0x0000e000ff027b82 */ /* 0x000e620000000800 */
[----:B------:R-:W2:Y:S01]  /*0030*/  LDCU.64 UR4, c[0x0][0x358] ;  /* 0x00006b00ff0477ac */ /* 0x000ea20008000a00 */
[----:B------:R-:W-:Y:S01]  /*0040*/  IMAD.MOV.U32 R9, RZ, RZ, -0x75bd8fc ;  /* 0xf8a42704ff097424 */ /* 0x000fe200078e00ff */
[----:B------:R-:W-:Y:S01]  /*0050*/  BSSY.RECONVERGENT B0, `(.L_x_2) ;  /* 0x00000e1000007945 */ /* 0x000fe20003800200 */
[----:B------:R-:W-:-:S04]  /*0060*/  IMAD.MOV.U32 R10, RZ, RZ, -0x23270784 ;  /* 0xdcd8f87cff0a7424 */ /* 0x000fc800078e00ff */
[----:B------:R-:W0:Y:S08]  /*0070*/  S2UR UR6, SR_CTAID.X ;  /* 0x00000000000679c3 */ /* 0x000e300000002500 */
[----:B------:R-:W0:Y:S08]  /*0080*/  LDC R0, c[0x0][0x360] ;  /* 0x0000d800ff007b82 */ /* 0x000e300000000800 */
[----:B------:R-:W3:Y:S01]  /*0090*/  LDC.64 R6, c[0x0][0x388] ;  /* 0x0000e200ff067b82 */ /* 0x000ee20000000a00 */
[----:B-1----:R-:W-:-:S05]  /*00a0*/  LOP3.LUT R2, R2, 0xaad26b49, RZ, 0x3c, !PT ;  /* 0xaad26b4902027812 */ /* 0x002fca00078e3cff */
[----:B------:R-:W-:-:S04]  /*00b0*/  IMAD R2, R2, 0x4182bed5, RZ ;  /* 0x4182bed502027824 */ /* 0x000fc800078e02ff */
[C---:B------:R-:W-:Y:S01]  /*00c0*/  VIADD R4, R2.reuse, 0xd9f6dc18 ;  /* 0xd9f6dc1802047836 */ /* 0x040fe20000000000 */
[C---:B------:R-:W-:Y:S01]  /*00d0*/  LOP3.LUT R8, R2.reuse, 0x159a55e5, RZ, 0x3c, !PT ;  /* 0x159a55e502087812 */ /* 0x040fe200078e3cff */
[C---:B------:R-:W-:Y:S02]  /*00e0*/  VIADD R5, R2.reuse, 0x75bcd15 ;  /* 0x075bcd1502057836 */ /* 0x040fe40000000000 */
[----:B------:R-:W-:Y:S02]  /*00f0*/  VIADD R11, R2, 0x583f19 ;  /* 0x00583f19020b7836 */ /* 0x000fe40000000000 */
[----:B0-----:R-:W-:-:S05]  /*0100*/  IMAD R0, R0, UR6, R3 ;  /* 0x0000000600007c24 */ /* 0x001fca000f8e0203 */
[C---:B------:R-:W-:Y:S01]  /*0110*/  ISETP.NE.AND P0, PT, R0.reuse, RZ, PT ;  /* 0x000000ff0000720c */ /* 0x040fe20003f05270 */
[----:B---3--:R-:W-:-:S05]  /*0120*/  IMAD.WIDE.U32 R6, R0, 0x30, R6 ;  /* 0x0000003000067825 */ /* 0x008fca00078e0006 */
[----:B--2---:R0:W-:Y:S04]  /*0130*/  STG.E.64 desc[UR4][R6.64], R4 ;  /* 0x0000000406007986 */ /* 0x0041e8000c101b04 */
[----:B------:R0:W-:Y:S04]  /*0140*/  STG.E.64 desc[UR4][R6.64+0x8], R8 ;  /* 0x0000080806007986 */ /* 0x0001e8000c101b04 */
[----:B------:R0:W-:Y:S01]  /*0150*/  STG.E.64 desc[UR4][R6.64+0x10], R10 ;  /* 0x0000100a06007986 */ /* 0x0001e2000c101b04 */
[----:B------:R-:W-:Y:S05]  /*0160*/  @!P0 BRA `(.L_x_3) ;  /* 0x0000000c003c8947 */ /* 0x000fea0003800000 */
[----:B------:R-:W-:-:S07]  /*0170*/  CS2R R12, SRZ ;  /* 0x00000000000c7805 */ /* 0x000fce000001ff00 */
.L_x_9:
[----:B-1----:R-:W-:Y:S01]  /*0180*/  LOP3.LUT R2, R0, 0x3, RZ, 0xc0, !PT ;  /* 0x0000000300027812 */ /* 0x002fe200078ec0ff */
[----:B------:R-:W-:Y:S03]  /*0190*/  BSSY.RECONVERGENT B1, `(.L_x_4) ;  /* 0x00000c6000017945 */ /* 0x000fe60003800200 */
[----:B------:R-:W-:-:S04]  /*01a0*/  ISETP.NE.U32.AND P0, PT, R2, RZ, PT ;  /* 0x000000ff0200720c */ /* 0x000fc80003f05070 */
[----:B------:R-:W-:-:S13]  /*01b0*/  ISETP.NE.AND.EX P0, PT, RZ, RZ, PT, P0 ;  /* 0x000000ffff00720c */ /* 0x000fda0003f05300 */
[----:B------:R-:W-:Y:S05]  /*01c0*/  @!P0 BRA `(.L_x_5) ;  /* 0x0000000c00088947 */ /* 0x000fea0003800000 */
[----:B0-----:R-:W0:Y:S01]  /*01d0*/  LDC.64 R8, c[0x4][RZ] ;  /* 0x01000000ff087b82 */ /* 0x001e220000000a00 */
[----:B------:R-:W-:Y:S02]  /*01e0*/  IMAD.MOV.U32 R14, RZ, RZ, RZ ;  /* 0x000000ffff0e7224 */ /* 0x000fe400078e00ff */
[----:B0-----:R-:W-:-:S07]  /*01f0*/  IMAD.WIDE.U32 R8, R12, 0xc80, R8 ;  /* 0x00000c800c087825 */ /* 0x001fce00078e0008 */
.L_x_8:
[----:B-1----:R-:W-:Y:S01]  /*0200*/  IMAD.MOV.U32 R15, RZ, RZ, RZ ;  /* 0x000000ffff0f7224 */ /* 0x002fe200078e00ff */
[----:B------:R-:W-:Y:S01]  /*0210*/  CS2R R2, SRZ ;  /* 0x0000000000027805 */ /* 0x000fe2000001ff00 */
[----:B------:R-:W-:Y:S01]  /*0220*/  IMAD.MOV.U32 R17, RZ, RZ, RZ ;  /* 0x000000ffff117224 */ /* 0x000fe200078e00ff */
[----:B------:R-:W-:-:S07]  /*0230*/  CS2R R4, SRZ ;  /* 0x0000000000047805 */ /* 0x000fce000001ff00 */
.L_x_7:
[----:B------:R-:W-:-:S05]  /*0240*/  IMAD.WIDE.U32 R10, R17, 0x4, R6 ;  /* 0x00000004110a7825 */ /* 0x000fca00078e0006 */
[----:B------:R0:W5:Y:S01]  /*0250*/  LDG.E R16, desc[UR4][R10.64+0x4] ;  /* 0x000004040a107981 */ /* 0x000162000c1e1900 */
[----:B------:R-:W-:-:S07]  /*0260*/  IMAD.MOV.U32 R19, RZ, RZ, RZ ;  /* 0x000000ffff137224 */ /* 0x000fce00078e00ff */
.L_x_6:
[----:B-----5:R-:W-:Y:S01]  /*0270*/  SHF.R.U32.HI R24, RZ, R19, R16 ;  /* 0x00000013ff187219 */ /* 0x020fe20000011610 */
[----:B0-----:R-:W-:-:S03]  /*0280*/  IMAD.SHL.U32 R10, R17, 0x20, RZ ;  /* 0x00000020110a7824 */ /* 0x001fc600078e00ff */
[----:B------:R-:W-:Y:S01]  /*0290*/  LOP3.LUT R11, R24, 0x1, RZ, 0xc0, !PT ;  /* 0x00000001180b7812 */ /* 0x000fe200078ec0ff */
[----:B------:R-:W-:-:S03]  /*02a0*/  IMAD.IADD R10, R10, 0x1, R19 ;  /* 0x000000010a0a7824 */ /* 0x000fc600078e0213 */
[----:B------:R-:W-:Y:S01]  /*02b0*/  ISETP.NE.U32.AND P0, PT, R11, 0x1, PT ;  /* 0x000000010b00780c */ /* 0x000fe20003f05070 */
[----:B------:R-:W-:-:S03]  /*02c0*/  IMAD R11, R10, 0x5, RZ ;  /* 0x000000050a0b7824 */ /* 0x000fc600078e02ff */
[----:B------:R-:W-:Y:S01]  /*02d0*/  R2P PR, R24, 0x7e ;  /* 0x0000007e18007804 */ /* 0x000fe20000000000 */
[----:B------:R-:W-:-:S08]  /*02e0*/  IMAD.WIDE.U32 R10, R11, 0x4, R8 ;  /* 0x000000040b0a7825 */ /* 0x000fd000078e0008 */
[----:B------:R-:W2:Y:S04]  /*02f0*/  @!P0 LDG.E R18, desc[UR4][R10.64] ;  /* 0x000000040a128981 */ /* 0x000ea8000c1e1900 */
[----:B------:R-:W3:Y:S04]  /*0300*/  @!P0 LDG.E R20, desc[UR4][R10.64+0x10] ;  /* 0x000010040a148981 */ /* 0x000ee8000c1e1900 */
[----:B------:R-:W4:Y:S04]  /*0310*/  @P1 LDG.E R22, desc[UR4][R10.64+0x14] ;  /* 0x000014040a161981 */ /* 0x000f28000c1e1900 */
[----:B------:R-:W4:Y:S04]  /*0320*/  @P2 LDG.E R26, desc[UR4][R10.64+0x28] ;  /* 0x000028040a1a2981 */ /* 0x000f28000c1e1900 */
[----:B------:R-:W4:Y:S04]  /*0330*/  @!P0 LDG.E R21, desc[UR4][R10.64+0x4] ;  /* 0x000004040a158981 */ /* 0x000f28000c1e1900 */
[----:B------:R-:W4:Y:S04]  /*0340*/  @!P0 LDG.E R23, desc[UR4][R10.64+0xc] ;  /* 0x00000c040a178981 */ /* 0x000f28000c1e1900 */
[----:B------:R-:W4:Y:S04]  /*0350*/  @P1 LDG.E R25, desc[UR4][R10.64+0x18] ;  /* 0x000018040a191981 */ /* 0x000f28000c1e1900 */
[----:B------:R-:W4:Y:S04]  /*0360*/  @P3 LDG.E R28, desc[UR4][R10.64+0x3c] ;  /* 0x00003c040a1c3981 */ /* 0x000f28000c1e1900 */
[----:B------:R-:W4:Y:S01]  /*0370*/  @P6 LDG.E R27, desc[UR4][R10.64+0x7c] ;  /* 0x00007c040a1b6981 */ /* 0x000f22000c1e1900 */
[----:B--2---:R-:W-:-:S03]  /*0380*/  @!P0 LOP3.LUT R15, R15, R18, RZ, 0x3c, !PT ;  /* 0x000000120f0f8212 */ /* 0x004fc600078e3cff */
[----:B------:R-:W2:Y:S01]  /*0390*/  @!P0 LDG.E R18, desc[UR4][R10.64+0x8] ;  /* 0x000008040a128981 */ /* 0x000ea2000c1e1900 */
[----:B---3--:R-:W-:-:S03]  /*03a0*/  @!P0 LOP3.LUT R3, R3, R20, RZ, 0x3c, !PT ;  /* 0x0000001403038212 */ /* 0x008fc600078e3cff */
[----:B------:R-:W3:Y:S01]  /*03b0*/  @P1 LDG.E R20, desc[UR4][R10.64+0x24] ;  /* 0x000024040a141981 */ /* 0x000ee2000c1e1900 */
[----:B----4-:R-:W-:-:S03]  /*03c0*/  @P1 LOP3.LUT R15, R15, R22, RZ, 0x3c, !PT ;  /* 0x000000160f0f1212 */ /* 0x010fc600078e3cff */
[----:B------:R-:W4:Y:S01]  /*03d0*/  @P2 LDG.E R22, desc[UR4][R10.64+0x38] ;  /* 0x000038040a162981 */ /* 0x000f22000c1e1900 */
[----:B------:R-:W-:-:S03]  /*03e0*/  @P2 LOP3.LUT R15, R15, R26, RZ, 0x3c, !PT ;  /* 0x0000001a0f0f2212 */ /* 0x000fc600078e3cff */
[----:B------:R-:W4:Y:S01]  /*03f0*/  @P4 LDG.E R26, desc[UR4][R10.64+0x50] ;  /* 0x000050040a1a4981 */ /* 0x000f22000c1e1900 */
[----:B------:R-:W-:-:S03]  /*0400*/  @!P0 LOP3.LUT R4, R4, R21, RZ, 0x3c, !PT ;  /* 0x0000001504048212 */ /* 0x000fc600078e3cff */
[----:B------:R-:W4:Y:S01]  /*0410*/  @P1 LDG.E R21, desc[UR4][R10.64+0x20] ;  /* 0x000020040a151981 */ /* 0x000f22000c1e1900 */
[----:B------:R-:W-:-:S03]  /*0420*/  @!P0 LOP3.LUT R2, R2, R23, RZ, 0x3c, !PT ;  /* 0x0000001702028212 */ /* 0x000fc600078e3cff */
[----:B------:R-:W4:Y:S01]  /*0430*/  @P2 LDG.E R23, desc[UR4][R10.64+0x2c] ;  /* 0x00002c040a172981 */ /* 0x000f22000c1e1900 */
[----:B------:R-:W-:-:S03]  /*0440*/  @P1 LOP3.LUT R4, R4, R25, RZ, 0x3c, !PT ;  /* 0x0000001904041212 */ /* 0x000fc600078e3cff */
[----:B------:R-:W4:Y:S01]  /*0450*/  @P2 LDG.E R25, desc[UR4][R10.64+0x34] ;  /* 0x000034040a192981 */ /* 0x000f22000c1e1900 */
[----:B--2---:R-:W-:-:S03]  /*0460*/  @!P0 LOP3.LUT R5, R5, R18, RZ, 0x3c, !PT ;  /* 0x0000001205058212 */ /* 0x004fc600078e3cff */
[----:B------:R-:W2:Y:S01]  /*0470*/  @P1 LDG.E R18, desc[UR4][R10.64+0x1c] ;  /* 0x00001c040a121981 */ /* 0x000ea2000c1e1900 */
[----:B---3--:R-:W-:-:S03]  /*0480*/  @P1 LOP3.LUT R3, R3, R20, RZ, 0x3c, !PT ;  /* 0x0000001403031212 */ /* 0x008fc600078e3cff */
[----:B------:R-:W3:Y:S01]  /*0490*/  @P2 LDG.E R20, desc[UR4][R10.64+0x30] ;  /* 0x000030040a142981 */ /* 0x000ee2000c1e1900 */
[----:B----4-:R-:W-:-:S03]  /*04a0*/  @P2 LOP3.LUT R3, R3, R22, RZ, 0x3c, !PT ;  /* 0x0000001603032212 */ /* 0x010fc600078e3cff */
[----:B------:R-:W4:Y:S01]  /*04b0*/  @P3 LDG.E R22, desc[UR4][R10.64+0x4c] ;  /* 0x00004c040a163981 */ /* 0x000f22000c1e1900 */
[----:B------:R-:W-:-:S04]  /*04c0*/  @P3 LOP3.LUT R15, R15, R28, RZ, 0x3c, !PT ;  /* 0x0000001c0f0f3212 */ /* 0x000fc800078e3cff */
[----:B------:R-:W-:Y:S02]  /*04d0*/  @P4 LOP3.LUT R15, R15, R26, RZ, 0x3c, !PT ;  /* 0x0000001a0f0f4212 */ /* 0x000fe400078e3cff */
[----:B------:R-:W-:Y:S01]  /*04e0*/  @P1 LOP3.LUT R2, R2, R21, RZ, 0x3c, !PT ;  /* 0x0000001502021212 */ /* 0x000fe200078e3cff */
[----:B------:R-:W4:Y:S04]  /*04f0*/  @P5 LDG.E R26, desc[UR4][R10.64+0x64] ;  /* 0x000064040a1a5981 */ /* 0x000f28000c1e1900 */
[----:B------:R-:W4:Y:S01]  /*0500*/  @P3 LDG.E R21, desc[UR4][R10.64+0x40] ;  /* 0x000040040a153981 */ /* 0x000f22000c1e1900 */
[----:B------:R-:W-:Y:S02]  /*0510*/  @P2 LOP3.LUT R4, R4, R23, RZ, 0x3c, !PT ;  /* 0x0000001704042212 */ /* 0x000fe400078e3cff */
[----:B------:R-:W-:Y:S01]  /*0520*/  @P2 LOP3.LUT R2, R2, R25, RZ, 0x3c, !PT ;  /* 0x0000001902022212 */ /* 0x000fe200078e3cff */
[----:B------:R-:W4:Y:S04]  /*0530*/  @P3 LDG.E R23, desc[UR4][R10.64+0x48] ;  /* 0x000048040a173981 */ /* 0x000f28000c1e1900 */
[----:B------:R-:W4:Y:S01]  /*0540*/  @P4 LDG.E R25, desc[UR4][R10.64+0x54] ;  /* 0x000054040a194981 */ /* 0x000f22000c1e1900 */
[----:B--2---:R-:W-:-:S03]  /*0550*/  @P1 LOP3.LUT R5, R5, R18, RZ, 0x3c, !PT ;  /* 0x0000001205051212 */ /* 0x004fc600078e3cff */
[----:B------:R-:W2:Y:S01]  /*0560*/  @P3 LDG.E R18, desc[UR4][R10.64+0x44] ;  /* 0x000044040a123981 */ /* 0x000ea2000c1e1900 */
[----:B---3--:R-:W-:-:S03]  /*0570*/  @P2 LOP3.LUT R5, R5, R20, RZ, 0x3c, !PT ;  /* 0x0000001405052212 */ /* 0x008fc600078e3cff */
[----:B------:R-:W3:Y:S01]  /*0580*/  @P4 LDG.E R20, desc[UR4][R10.64+0x58] ;  /* 0x000058040a144981 */ /* 0x000ee2000c1e1900 */
[----:B----4-:R-:W-:-:S03]  /*0590*/  @P3 LOP3.LUT R3, R3, R22, RZ, 0x3c, !PT ;  /* 0x0000001603033212 */ /* 0x010fc600078e3cff */
[----:B------:R-:W4:Y:S01]  /*05a0*/  @P4 LDG.E R22, desc[UR4][R10.64+0x60] ;  /* 0x000060040a164981 */ /* 0x000f22000c1e1900 */
[----:B------:R-:W-:Y:S02]  /*05b0*/  LOP3.LUT P0, RZ, R24, 0x80, RZ, 0xc0, !PT ;  /* 0x0000008018ff7812 */ /* 0x000fe4000780c0ff */
[----:B------:R-:W-:Y:S02]  /*05c0*/  @P5 LOP3.LUT R15, R15, R26, RZ, 0x3c, !PT ;  /* 0x0000001a0f0f5212 */ /* 0x000fe400078e3cff */
[----:B------:R-:W4:Y:S01]  /*05d0*/  @P6 LDG.E R26, desc[UR4][R10.64+0x78] ;  /* 0x000078040a1a6981 */ /* 0x000f22000c1e1900 */
[----:B------:R-:W-:-:S03]  /*05e0*/  @P3 LOP3.LUT R4, R4, R21, RZ, 0x3c, !PT ;  /* 0x0000001504043212 */ /* 0x000fc600078e3cff */
[----:B------:R-:W4:Y:S01]  /*05f0*/  @P4 LDG.E R21, desc[UR4][R10.64+0x5c] ;  /* 0x00005c040a154981 */ /* 0x000f22000c1e1900 */
[----:B------:R-:W-:-:S03]  /*0600*/  @P3 LOP3.LUT R2, R2, R23, RZ, 0x3c, !PT ;  /* 0x0000001702023212 */ /* 0x000fc600078e3cff */
[----:B------:R-:W4:Y:S01]  /*0610*/  @P5 LDG.E R23, desc[UR4][R10.64+0x68] ;  /* 0x000068040a175981 */ /* 0x000f22000c1e1900 */
[----:B------:R-:W-:-:S03]  /*0620*/  @P4 LOP3.LUT R4, R4, R25, RZ, 0x3c, !PT ;  /* 0x0000001904044212 */ /* 0x000fc600078e3cff */
[----:B------:R-:W4:Y:S01]  /*0630*/  @P5 LDG.E R25, desc[UR4][R10.64+0x70] ;  /* 0x000070040a195981 */ /* 0x000f22000c1e1900 */
[----:B--2---:R-:W-:-:S03]  /*0640*/  @P3 LOP3.LUT R5, R5, R18, RZ, 0x3c, !PT ;  /* 0x0000001205053212 */ /* 0x004fc600078e3cff */
[----:B------:R-:W2:Y:S01]  /*0650*/  @P5 LDG.E R18, desc[UR4][R10.64+0x6c] ;  /* 0x00006c040a125981 */ /* 0x000ea2000c1e1900 */
[----:B---3--:R-:W-:-:S03]  /*0660*/  @P4 LOP3.LUT R5, R5, R20, RZ, 0x3c, !PT ;  /* 0x0000001405054212 */ /* 0x008fc600078e3cff */
[----:B------:R-:W3:Y:S01]  /*0670*/  @P5 LDG.E R20, desc[UR4][R10.64+0x74] ;  /* 0x000074040a145981 */ /* 0x000ee2000c1e1900 */
[----:B----4-:R-:W-:-:S03]  /*0680*/  @P4 LOP3.LUT R3, R3, R22, RZ, 0x3c, !PT ;  /* 0x0000001603034212 */ /* 0x010fc600078e3cff */
[----:B------:R-:W4:Y:S01]  /*0690*/  @P0 LDG.E R22, desc[UR4][R10.64+0x8c] ;  /* 0x00008c040a160981 */ /* 0x000f22000c1e1900 */
[----:B------:R-:W-:-:S03]  /*06a0*/  @P6 LOP3.LUT R15, R15, R26, RZ, 0x3c, !PT ;  /* 0x0000001a0f0f6212 */ /* 0x000fc600078e3cff */
        /* <DEDUP_REMOVED lines=13> */
[----:B------:R-:W-:Y:S02]  /*0780*/  @P6 LOP3.LUT R4, R4, R27, RZ, 0x3c, !PT ;  /* 0x0000001b04046212 */ /* 0x000fe400078e3cff */
[----:B------:R-:W-:Y:S02]  /*0790*/  @P6 LOP3.LUT R2, R2, R21, RZ, 0x3c, !PT ;  /* 0x0000001502026212 */ /* 0x000fe400078e3cff */
[----:B------:R-:W-:Y:S02]  /*07a0*/  @P0 LOP3.LUT R4, R4, R23, RZ, 0x3c, !PT ;  /* 0x0000001704040212 */ /* 0x000fe400078e3cff */
[----:B------:R-:W-:Y:S02]  /*07b0*/  @P0 LOP3.LUT R2, R2, R25, RZ, 0x3c, !PT ;  /* 0x0000001902020212 */ /* 0x000fe400078e3cff */
[----:B--2---:R-:W-:Y:S02]  /*07c0*/  @P6 LOP3.LUT R5, R5, R18, RZ, 0x3c, !PT ;  /* 0x0000001205056212 */ /* 0x004fe400078e3cff */
[----:B---3--:R-:W-:-:S02]  /*07d0*/  @P6 LOP3.LUT R3, R3, R20, RZ, 0x3c, !PT ;  /* 0x0000001403036212 */ /* 0x008fc400078e3cff */
[----:B----4-:R-:W-:Y:S02]  /*07e0*/  @P0 LOP3.LUT R5, R5, R22, RZ, 0x3c, !PT ;  /* 0x0000001605050212 */ /* 0x010fe400078e3cff */
[----:B------:R-:W-:Y:S02]  /*07f0*/  @P0 LOP3.LUT R3, R3, R26, RZ, 0x3c, !PT ;  /* 0x0000001a03030212 */ /* 0x000fe400078e3cff */
[----:B------:R-:W-:-:S13]  /*0800*/  R2P PR, R24.B1, 0x7f ;  /* 0x0000007f18007804 */ /* 0x000fda0000001000 */
[----:B------:R-:W2:Y:S04]  /*0810*/  @P0 LDG.E R18, desc[UR4][R10.64+0xa0] ;  /* 0x0000a0040a120981 */ /* 0x000ea8000c1e1900 */
[----:B------:R-:W3:Y:S04]  /*0820*/  @P1 LDG.E R22, desc[UR4][R10.64+0xb4] ;  /* 0x0000b4040a161981 */ /* 0x000ee8000c1e1900 */
[----:B------:R-:W4:Y:S04]  /*0830*/  @P2 LDG.E R26, desc[UR4][R10.64+0xc8] ;  /* 0x0000c8040a1a2981 */ /* 0x000f28000c1e1900 */
[----:B------:R-:W4:Y:S04]  /*0840*/  @P3 LDG.E R28, desc[UR4][R10.64+0xdc] ;  /* 0x0000dc040a1c3981 */ /* 0x000f28000c1e1900 */
[----:B------:R-:W4:Y:S04]  /*0850*/  @P0 LDG.E R23, desc[UR4][R10.64+0xa4] ;  /* 0x0000a4040a170981 */ /* 0x000f28000c1e1900 */
[----:B------:R-:W4:Y:S04]  /*0860*/  @P0 LDG.E R20, desc[UR4][R10.64+0xa8] ;  /* 0x0000a8040a140981 */ /* 0x000f28000c1e1900 */
[----:B------:R-:W4:Y:S04]  /*0870*/  @P4 LDG.E R25, desc[UR4][R10.64+0xf0] ;  /* 0x0000f0040a194981 */ /* 0x000f28000c1e1900 */
        /* <DEDUP_REMOVED lines=21> */
[----:B------:R-:W-:Y:S02]  /*09d0*/  LOP3.LUT P0, RZ, R24, 0x8000, RZ, 0xc0, !PT ;  /* 0x0000800018ff7812 */ /* 0x000fe4000780c0ff */
[----:B----4-:R-:W-:Y:S01]  /*09e0*/  @P5 LOP3.LUT R15, R15, R26, RZ, 0x3c, !PT ;  /* 0x0000001a0f0f5212 */ /* 0x010fe200078e3cff */
[----:B------:R-:W4:Y:S04]  /*09f0*/  @P3 LDG.E R24, desc[UR4][R10.64+0xe4] ;  /* 0x0000e4040a183981 */ /* 0x000f28000c1e1900 */
[----:B------:R-:W2:Y:S01]  /*0a00*/  @P6 LDG.E R26, desc[UR4][R10.64+0x118] ;  /* 0x000118040a1a6981 */ /* 0x000ea2000c1e1900 */
        /* <DEDUP_REMOVED lines=8> */
[----:B---3--:R-:W-:-:S03]  /*0a90*/  @P2 LOP3.LUT R3, R3, R22, RZ, 0x3c, !PT ;  /* 0x0000001603032212 */ /* 0x008fc600078e3cff */
[----:B------:R-:W3:Y:S01]  /*0aa0*/  @P4 LDG.E R22, desc[UR4][R10.64+0x100] ;  /* 0x000100040a164981 */ /* 0x000ee2000c1e1900 */
[----:B--2---:R-:W-:-:S03]  /*0ab0*/  @P6 LOP3.LUT R15, R15, R26, RZ, 0x3c, !PT ;  /* 0x0000001a0f0f6212 */ /* 0x004fc600078e3cff */
[----:B------:R-:W2:Y:S01]  /*0ac0*/  @P0 LDG.E R26, desc[UR4][R10.64+0x12c] ;  /* 0x00012c040a1a0981 */ /* 0x000ea2000c1e1900 */
[----:B----4-:R-:W-:-:S03]  /*0ad0*/  @P2 LOP3.LUT R2, R2, R23, RZ, 0x3c, !PT ;  /* 0x0000001702022212 */ /* 0x010fc600078e3cff */
[----:B------:R-:W4:Y:S01]  /*0ae0*/  @P4 LDG.E R23, desc[UR4][R10.64+0xfc] ;  /* 0x0000fc040a174981 */ /* 0x000f22000c1e1900 */
[----:B------:R-:W-:-:S03]  /*0af0*/  @P2 LOP3.LUT R5, R5, R20, RZ, 0x3c, !PT ;  /* 0x0000001405052212 */ /* 0x000fc600078e3cff */
[----:B------:R-:W4:Y:S01]  /*0b00*/  @P4 LDG.E R20, desc[UR4][R10.64+0xf8] ;  /* 0x0000f8040a144981 */ /* 0x000f22000c1e1900 */
[----:B------:R-:W-:Y:S02]  /*0b10*/  @P3 LOP3.LUT R2, R2, R27, RZ, 0x3c, !PT ;  /* 0x0000001b02023212 */ /* 0x000fe400078e3cff */
[----:B------:R-:W-:Y:S01]  /*0b20*/  @P3 LOP3.LUT R4, R4, R25, RZ, 0x3c, !PT ;  /* 0x0000001904043212 */ /* 0x000fe200078e3cff */
[----:B------:R-:W4:Y:S01]  /*0b30*/  @P5 LDG.E R27, desc[UR4][R10.64+0x110] ;  /* 0x000110040a1b5981 */ /* 0x000f22000c1e1900 */
[----:B------:R-:W-:-:S03]  /*0b40*/  @P3 LOP3.LUT R5, R5, R24, RZ, 0x3c, !PT ;  /* 0x0000001805053212 */ /* 0x000fc600078e3cff */
[----:B------:R-:W4:Y:S04]  /*0b50*/  @P5 LDG.E R25, desc[UR4][R10.64+0x108] ;  /* 0x000108040a195981 */ /* 0x000f28000c1e1900 */
        /* <DEDUP_REMOVED lines=19> */
[----:B------:R-:W-:-:S05]  /*0c90*/  VIADD R19, R19, 0x10 ;  /* 0x0000001013137836 */ /* 0x000fca0000000000 */
[----:B------:R-:W-:Y:S02]  /*0ca0*/  ISETP.NE.AND P1, PT, R19, 0x20, PT ;  /* 0x000000201300780c */ /* 0x000fe40003f25270 */
[----:B------:R-:W-:Y:S02]  /*0cb0*/  @P5 LOP3.LUT R3, R3, R18, RZ, 0x3c, !PT ;  /* 0x0000001203035212 */ /* 0x000fe400078e3cff */
[----:B------:R-:W-:Y:S02]  /*0cc0*/  @P6 LOP3.LUT R4, R4, R21, RZ, 0x3c, !PT ;  /* 0x0000001504046212 */ /* 0x000fe400078e3cff */
[----:B---3--:R-:W-:-:S04]  /*0cd0*/  @P6 LOP3.LUT R3, R3, R22, RZ, 0x3c, !PT ;  /* 0x0000001603036212 */ /* 0x008fc800078e3cff */
[----:B--2---:R-:W-:Y:S02]  /*0ce0*/  @P0 LOP3.LUT R3, R3, R26, RZ, 0x3c, !PT ;  /* 0x0000001a03030212 */ /* 0x004fe400078e3cff */
[----:B----4-:R-:W-:Y:S02]  /*0cf0*/  @P6 LOP3.LUT R2, R2, R23, RZ, 0x3c, !PT ;  /* 0x0000001702026212 */ /* 0x010fe400078e3cff */
[----:B------:R-:W-:Y:S02]  /*0d00*/  @P6 LOP3.LUT R5, R5, R20, RZ, 0x3c, !PT ;  /* 0x0000001405056212 */ /* 0x000fe400078e3cff */
[----:B------:R-:W-:Y:S02]  /*0d10*/  @P0 LOP3.LUT R2, R2, R27, RZ, 0x3c, !PT ;  /* 0x0000001b02020212 */ /* 0x000fe400078e3cff */
[----:B------:R-:W-:Y:S02]  /*0d20*/  @P0 LOP3.LUT R4, R4, R25, RZ, 0x3c, !PT ;  /* 0x0000001904040212 */ /* 0x000fe400078e3cff */
[----:B------:R-:W-:Y:S01]  /*0d30*/  @P0 LOP3.LUT R5, R5, R24, RZ, 0x3c, !PT ;  /* 0x0000001805050212 */ /* 0x000fe200078e3cff */
[----:B------:R-:W-:Y:S06]  /*0d40*/  @P1 BRA `(.L_x_6) ;  /* 0xfffffff400481947 */ /* 0x000fec000383ffff */
[----:B------:R-:W-:-:S05]  /*0d50*/  VIADD R17, R17, 0x1 ;  /* 0x0000000111117836 */ /* 0x000fca0000000000 */
[----:B------:R-:W-:-:S13]  /*0d60*/  ISETP.NE.AND P0, PT, R17, 0x5, PT ;  /* 0x000000051100780c */ /* 0x000fda0003f05270 */
[----:B------:R-:W-:Y:S05]  /*0d70*/  @P0 BRA `(.L_x_7) ;  /* 0xfffffff400300947 */ /* 0x000fea000383ffff */
[----:B------:R1:W-:Y:S01]  /*0d80*/  STG.E.64 desc[UR4][R6.64+0x8], R4 ;  /* 0x0000080406007986 */ /* 0x0003e2000c101b04 */
[----:B------:R-:W-:Y:S01]  /*0d90*/  VIADD R14, R14, 0x1 ;  /* 0x000000010e0e7836 */ /* 0x000fe20000000000 */
[----:B------:R-:W-:Y:S02]  /*0da0*/  LOP3.LUT R11, R0, 0x3, RZ, 0xc0, !PT ;  /* 0x00000003000b7812 */ /* 0x000fe400078ec0ff */
[----:B------:R1:W-:Y:S02]  /*0db0*/  STG.E.64 desc[UR4][R6.64+0x10], R2 ;  /* 0x0000100206007986 */ /* 0x0003e4000c101b04 */
[----:B------:R-:W-:Y:S02]  /*0dc0*/  ISETP.GE.U32.AND P0, PT, R14, R11, PT ;  /* 0x0000000b0e00720c */ /* 0x000fe40003f06070 */
[----:B------:R1:W-:Y:S11]  /*0dd0*/  STG.E desc[UR4][R6.64+0x4], R15 ;  /* 0x0000040f06007986 */ /* 0x0003f6000c101904 */
[----:B------:R-:W-:Y:S05]  /*0de0*/  @!P0 BRA `(.L_x_8) ;  /* 0xfffffff400048947 */ /* 0x000fea000383ffff */
.L_x_5:
[----:B------:R-:W-:Y:S05]  /*0df0*/  BSYNC.RECONVERGENT B1 ;  /* 0x0000000000017941 */ /* 0x000fea0003800200 */
.L_x_4:
[----:B------:R-:W-:Y:S01]  /*0e00*/  ISETP.GT.U32.AND P0, PT, R0, 0x3, PT ;  /* 0x000000030000780c */ /* 0x000fe20003f04070 */
[----:B------:R-:W-:Y:S01]  /*0e10*/  VIADD R12, R12, 0x1 ;  /* 0x000000010c0c7836 */ /* 0x000fe20000000000 */
[--C-:B------:R-:W-:Y:S02]  /*0e20*/  SHF.R.U64 R0, R0, 0x2, R13.reuse ;  /* 0x0000000200007819 */ /* 0x100fe4000000120d */
[----:B------:R-:W-:Y:S02]  /*0e30*/  ISETP.GT.U32.AND.EX P0, PT, R13, RZ, PT, P0 ;  /* 0x000000ff0d00720c */ /* 0x000fe40003f04100 */
[----:B------:R-:W-:-:S11]  /*0e40*/  SHF.R.U32.HI R13, RZ, 0x2, R13 ;  /* 0x00000002ff0d7819 */ /* 0x000fd6000001160d */
[----:B------:R-:W-:Y:S05]  /*0e50*/  @P0 BRA `(.L_x_9) ;  /* 0xfffffff000c80947 */ /* 0x000fea000383ffff */
.L_x_3:
[----:B------:R-:W-:Y:S05]  /*0e60*/  BSYNC.RECONVERGENT B0 ;  /* 0x0000000000007941 */ /* 0x000fea0003800200 */
.L_x_2:
[----:B------:R-:W-:Y:S04]  /*0e70*/  STG.E.64 desc[UR4][R6.64+0x18], RZ ;  /* 0x000018ff06007986 */ /* 0x000fe8000c101b04 */
[----:B------:R-:W-:Y:S04]  /*0e80*/  STG.E desc[UR4][R6.64+0x20], RZ ;  /* 0x000020ff06007986 */ /* 0x000fe8000c101904 */
[----:B------:R-:W-:Y:S01]  /*0e90*/  STG.E.64 desc[UR4][R6.64+0x28], RZ ;  /* 0x000028ff06007986 */ /* 0x000fe2000c101b04 */
[----:B------:R-:W-:Y:S05]  /*0ea0*/  EXIT ;  /* 0x000000000000794d */ /* 0x000fea0003800000 */
.L_x_10:
        /* <DEDUP_REMOVED lines=13> */
.L_x_13:


//--------------------- .nv.global.init           --------------------------
	.section	.nv.global.init,"aw",@progbits
	.align	4
.nv.global.init:
	.type		mrg32k3aM1SubSeq,@object
	.size		mrg32k3aM1SubSeq,(mrg32k3aM2SubSeq - mrg32k3aM1SubSeq)
mrg32k3aM1SubSeq:
        /*0000*/ 	.byte	0x0b, 0xcc, 0xee, 0x04, 0x73, 0x29, 0x8b, 0x6f, 0xf6, 0x53, 0x03, 0xf6, 0x23, 0xf6, 0xea, 0xda
        /* <DEDUP_REMOVED lines=125> */
	.type		mrg32k3aM2SubSeq,@object
	.size		mrg32k3aM2SubSeq,(mrg32k3aM1 - mrg32k3aM2SubSeq)
mrg32k3aM2SubSeq:
        /* <DEDUP_REMOVED lines=126> */
	.type		mrg32k3aM1,@object
	.size		mrg32k3aM1,(mrg32k3aM1Seq - mrg32k3aM1)
mrg32k3aM1:
        /* <DEDUP_REMOVED lines=144> */
	.type		mrg32k3aM1Seq,@object
	.size		mrg32k3aM1Seq,(mrg32k3aM2 - mrg32k3aM1Seq)
mrg32k3aM1Seq:
        /* <DEDUP_REMOVED lines=144> */
	.type		mrg32k3aM2,@object
	.size		mrg32k3aM2,(mrg32k3aM2Seq - mrg32k3aM2)
mrg32k3aM2:
        /* <DEDUP_REMOVED lines=144> */
	.type		mrg32k3aM2Seq,@object
	.size		mrg32k3aM2Seq,(precalc_xorwow_matrix - mrg32k3aM2Seq)
mrg32k3aM2Seq:
        /* <DEDUP_REMOVED lines=144> */
	.type		precalc_xorwow_matrix,@object
	.size		precalc_xorwow_matrix,(precalc_xorwow_offset_matrix - precalc_xorwow_matrix)
precalc_xorwow_matrix:
        /* <DEDUP_REMOVED lines=6400> */
	.type		precalc_xorwow_offset_matrix,@object
	.size		precalc_xorwow_offset_matrix,(.L_1 - precalc_xorwow_offset_matrix)
precalc_xorwow_offset_matrix:
        /* <DEDUP_REMOVED lines=6400> */
.L_1:


//--------------------- .nv.shared.reserved.0     --------------------------
	.section	.nv.shared.reserved.0,"aw",@nobits
	.weak		__nv_reservedSMEM_offset_0_alias
	.size		__nv_reservedSMEM_offset_0_alias, 0, 64
	.other		__nv_reservedSMEM_offset_0_alias,@"STO_CUDA_RESERVED_SHARED STV_DEFAULT"
__nv_reservedSMEM_offset_0_alias:
	.zero		0
	.zero		64


//--------------------- .nv.constant0._Z15matrix_multiplyPjS_S_ --------------------------
	.section	.nv.constant0._Z15matrix_multiplyPjS_S_,"a",@progbits
	.sectionflags	@""
	.align	4
.nv.constant0._Z15matrix_multiplyPjS_S_:
	.zero		920


//--------------------- .nv.constant0._Z9fill_gridP17curandStateXORWOWPj --------------------------
	.section	.nv.constant0._Z9fill_gridP17curandStateXORWOWPj,"a",@progbits
	.sectionflags	@""
	.align	4
.nv.constant0._Z9fill_gridP17curandStateXORWOWPj:
	.zero		912


//--------------------- .nv.constant0._Z11init_statesjP17curandStateXORWOW --------------------------
	.section	.nv.constant0._Z11init_statesjP17curandStateXORWOW,"a",@progbits
	.sectionflags	@""
	.align	4
.nv.constant0._Z11init_statesjP17curandStateXORWOW:
	.zero		912


//--------------------- SYMBOLS --------------------------

	.type		.nv.reservedSmem.offset0,@object
	.size		.nv.reservedSmem.offset0,0x4
